//
// Generated by NVIDIA NVVM Compiler
//
// Compiler Build ID: CL-36424714
// Cuda compilation tools, release 13.0, V13.0.88
// Based on NVVM 20.0.0
//

.version 9.0
.target sm_100
.address_size 64

	// .globl	_Z5daxpydPdS_

.visible .entry _Z5daxpydPdS_(
	.param .f64 _Z5daxpydPdS__param_0,
	.param .u64 .ptr .align 1 _Z5daxpydPdS__param_1,
	.param .u64 .ptr .align 1 _Z5daxpydPdS__param_2
)
{
	.reg .pred 	%p<2>;
	.reg .b32 	%r<5>;
	.reg .b64 	%rd<8>;
	.reg .b64 	%fd<5>;

	ld.param.f64 	%fd1, [_Z5daxpydPdS__param_0];
	ld.param.u64 	%rd1, [_Z5daxpydPdS__param_1];
	ld.param.u64 	%rd2, [_Z5daxpydPdS__param_2];
	mov.u32 	%r2, %ctaid.x;
	mov.u32 	%r3, %ntid.x;
	mov.u32 	%r4, %tid.x;
	mad.lo.s32 	%r1, %r2, %r3, %r4;
	setp.gt.s32 	%p1, %r1, 20479;
	@%p1 bra 	$L__BB0_2;
	cvta.to.global.u64 	%rd3, %rd1;
	cvta.to.global.u64 	%rd4, %rd2;
	mul.wide.s32 	%rd5, %r1, 8;
	add.s64 	%rd6, %rd3, %rd5;
	ld.global.f64 	%fd2, [%rd6];
	add.s64 	%rd7, %rd4, %rd5;
	ld.global.f64 	%fd3, [%rd7];
	fma.rn.f64 	%fd4, %fd1, %fd2, %fd3;
	st.global.f64 	[%rd7], %fd4;
$L__BB0_2:
	ret;

}


// ===== COMPILED SASS (sm_100) =====

	.target	sm_100

	.elftype	@"ET_EXEC"


//--------------------- .note.nv.tkinfo           --------------------------
	.section	.note.nv.tkinfo,"",@"SHT_NOTE"
	.sectionflags	@"SHF_NOTE_NV_TKINFO"
	.tkinfo
        /*0018*/ 	.word	0x00000002
        /*0030*/ 	.string	""
        /*0030*/ 	.string	"ptxas"
        /*0030*/ 	.string	"Cuda compilation tools, release 13.0, V13.0.88"
        /*0030*/ 	.string	"Build cuda_13.0.r13.0/compiler.36424714_0"
        /*0030*/ 	.string	"-arch sm_100 -m 64 "



//--------------------- .note.nv.cuinfo           --------------------------
	.section	.note.nv.cuinfo,"",@"SHT_NOTE"
	.sectionflags	@"SHF_NOTE_NV_CUINFO"
        /*0018*/ 	.short	0x0002
        /*001a*/ 	.short	0x0064
        /*001c*/ 	.short	0x0082
	.zero		2


//--------------------- .nv.info                  --------------------------
	.section	.nv.info,"",@"SHT_CUDA_INFO"
	.align	4


	//----- nvinfo : EIATTR_REGCOUNT
	.align		4
        /*0000*/ 	.byte	0x04, 0x2f
        /*0002*/ 	.short	(.L_1 - .L_0)
	.align		4
.L_0:
        /*0004*/ 	.word	index@(_Z5daxpydPdS_)
        /*0008*/ 	.word	0x0000000c


	//----- nvinfo : EIATTR_FRAME_SIZE
	.align		4
.L_1:
        /*000c*/ 	.byte	0x04, 0x11
        /*000e*/ 	.short	(.L_3 - .L_2)
	.align		4
.L_2:
        /*0010*/ 	.word	index@(_Z5daxpydPdS_)
        /*0014*/ 	.word	0x00000000


	//----- nvinfo : EIATTR_MIN_STACK_SIZE
	.align		4
.L_3:
        /*0018*/ 	.byte	0x04, 0x12
        /*001a*/ 	.short	(.L_5 - .L_4)
	.align		4
.L_4:
        /*001c*/ 	.word	index@(_Z5daxpydPdS_)
        /*0020*/ 	.word	0x00000000
.L_5:


//--------------------- .nv.compat                --------------------------
	.section	.nv.compat,"",@"SHT_CUDA_COMPAT_INFO"
	.align	4
        /*0000*/ 	.byte	0x02, 0x09, 0x00, 0x00, 0x02, 0x02, 0x01, 0x00, 0x02, 0x05, 0x05, 0x00, 0x03, 0x07, 0x01, 0x01
        /*0010*/ 	.byte	0x02, 0x03, 0x00, 0x00, 0x02, 0x06, 0x01, 0x00, 0x04, 0x0b, 0x08, 0x00, 0x01, 0x00, 0x00, 0x00
        /*0020*/ 	.byte	0x00, 0x00, 0x00, 0x00


//--------------------- .nv.info._Z5daxpydPdS_    --------------------------
	.section	.nv.info._Z5daxpydPdS_,"",@"SHT_CUDA_INFO"
	.sectionflags	@""
	.align	4


	//----- nvinfo : EIATTR_CUDA_API_VERSION
	.align		4
        /*0000*/ 	.byte	0x04, 0x37
        /*0002*/ 	.short	(.L_7 - .L_6)
.L_6:
        /*0004*/ 	.word	0x00000082


	//----- nvinfo : EIATTR_KPARAM_INFO
	.align		4
.L_7:
        /*0008*/ 	.byte	0x04, 0x17
        /*000a*/ 	.short	(.L_9 - .L_8)
.L_8:
        /*000c*/ 	.word	0x00000000
        /*0010*/ 	.short	0x0002
        /*0012*/ 	.short	0x0010
        /*0014*/ 	.byte	0x00, 0xf5, 0x21, 0x00


	//----- nvinfo : EIATTR_KPARAM_INFO
	.align		4
.L_9:
        /*0018*/ 	.byte	0x04, 0x17
        /*001a*/ 	.short	(.L_11 - .L_10)
.L_10:
        /*001c*/ 	.word	0x00000000
        /*0020*/ 	.short	0x0001
        /*0022*/ 	.short	0x0008
        /*0024*/ 	.byte	0x00, 0xf5, 0x21, 0x00


	//----- nvinfo : EIATTR_KPARAM_INFO
	.align		4
.L_11:
        /*0028*/ 	.byte	0x04, 0x17
        /*002a*/ 	.short	(.L_13 - .L_12)
.L_12:
        /*002c*/ 	.word	0x00000000
        /*0030*/ 	.short	0x0000
        /*0032*/ 	.short	0x0000
        /*0034*/ 	.byte	0x00, 0xf0, 0x21, 0x00


	//----- nvinfo : EIATTR_SPARSE_MMA_MASK
	.align		4
.L_13:
        /*0038*/ 	.byte	0x03, 0x50
        /*003a*/ 	.short	0x0000


	//----- nvinfo : EIATTR_MAXREG_COUNT
	.align		4
        /*003c*/ 	.byte	0x03, 0x1b
        /*003e*/ 	.short	0x00ff


	//----- nvinfo : EIATTR_MERCURY_ISA_VERSION
	.align		4
        /*0040*/ 	.byte	0x03, 0x5f
        /*0042*/ 	.short	0x0101


	//----- nvinfo : EIATTR_VRC_CTA_INIT_COUNT
	.align		4
        /*0044*/ 	.byte	0x02, 0x4a
	.zero		1
	.zero		1


	//----- nvinfo : EIATTR_EXIT_INSTR_OFFSETS
	.align		4
        /*0048*/ 	.byte	0x04, 0x1c
        /*004a*/ 	.short	(.L_15 - .L_14)


	//   ....[0]....
.L_14:
        /*004c*/ 	.word	0x00000060


	//   ....[1]....
        /*0050*/ 	.word	0x00000110


	//----- nvinfo : EIATTR_CBANK_PARAM_SIZE
	.align		4
.L_15:
        /*0054*/ 	.byte	0x03, 0x19
        /*0056*/ 	.short	0x0018


	//----- nvinfo : EIATTR_PARAM_CBANK
	.align		4
        /*0058*/ 	.byte	0x04, 0x0a
        /*005a*/ 	.short	(.L_17 - .L_16)
	.align		4
.L_16:
        /*005c*/ 	.word	index@(.nv.constant0._Z5daxpydPdS_)
        /*0060*/ 	.short	0x0380
        /*0062*/ 	.short	0x0018


	//----- nvinfo : EIATTR_SW_WAR
	.align		4
.L_17:
        /*0064*/ 	.byte	0x04, 0x36
        /*0066*/ 	.short	(.L_19 - .L_18)
.L_18:
        /*0068*/ 	.word	0x00000008
.L_19:


//--------------------- .nv.callgraph             --------------------------
	.section	.nv.callgraph,"",@"SHT_CUDA_CALLGRAPH"
	.align	4
	.sectionentsize	8
	.align		4
        /*0000*/ 	.word	0x00000000
	.align		4
        /*0004*/ 	.word	0xffffffff
	.align		4
        /*0008*/ 	.word	0x00000000
	.align		4
        /*000c*/ 	.word	0xfffffffe
	.align		4
        /*0010*/ 	.word	0x00000000
	.align		4
        /*0014*/ 	.word	0xfffffffd
	.align		4
        /*0018*/ 	.word	0x00000000
	.align		4
        /*001c*/ 	.word	0xfffffffc


//--------------------- .text._Z5daxpydPdS_       --------------------------
	.section	.text._Z5daxpydPdS_,"ax",@progbits
	.align	128
        .global         _Z5daxpydPdS_
        .type           _Z5daxpydPdS_,@function
        .size           _Z5daxpydPdS_,(.L_x_1 - _Z5daxpydPdS_)
        .other          _Z5daxpydPdS_,@"STO_CUDA_ENTRY STV_DEFAULT"
_Z5daxpydPdS_:
.text._Z5daxpydPdS_:
[----:B------:R-:W-:Y:S01]  /*0000*/  LDC R1, c[0x0][0x37c] ;  /* 0x0000df00ff017b82 */ /* 0x000fe20000000800 */
[----:B------:R-:W0:Y:S07]  /*0010*/  S2R R0, SR_TID.X ;  /* 0x0000000000007919 */ /* 0x000e2e0000002100 */
[----:B------:R-:W0:Y:S08]  /*0020*/  S2UR UR4, SR_CTAID.X ;  /* 0x00000000000479c3 */ /* 0x000e300000002500 */
[----:B------:R-:W0:Y:S02]  /*0030*/  LDC R7, c[0x0][0x360] ;  /* 0x0000d800ff077b82 */ /* 0x000e240000000800 */
[----:B0-----:R-:W-:-:S05]  /*0040*/  IMAD R7, R7, UR4, R0 ;  /* 0x0000000407077c24 */ /* 0x001fca000f8e0200 */
[----:B------:R-:W-:-:S13]  /*0050*/  ISETP.GT.AND P0, PT, R7, 0x4fff, PT ;  /* 0x00004fff0700780c */ /* 0x000fda0003f04270 */
[----:B------:R-:W-:Y:S05]  /*0060*/  @P0 EXIT ;  /* 0x000000000000094d */ /* 0x000fea0003800000 */
[----:B------:R-:W0:Y:S01]  /*0070*/  LDC.64 R2, c[0x0][0x388] ;  /* 0x0000e200ff027b82 */ /* 0x000e220000000a00 */
[----:B------:R-:W1:Y:S07]  /*0080*/  LDCU.64 UR4, c[0x0][0x358] ;  /* 0x00006b00ff0477ac */ /* 0x000e6e0008000a00 */
[----:B------:R-:W2:Y:S08]  /*0090*/  LDC.64 R4, c[0x0][0x390] ;  /* 0x0000e400ff047b82 */ /* 0x000eb00000000a00 */
[----:B------:R-:W3:Y:S01]  /*00a0*/  LDC.64 R8, c[0x0][0x380] ;  /* 0x0000e000ff087b82 */ /* 0x000ee20000000a00 */
[----:B0-----:R-:W-:-:S06]  /*00b0*/  IMAD.WIDE R2, R7, 0x8, R2 ;  /* 0x0000000807027825 */ /* 0x001fcc00078e0202 */
[----:B-1----:R-:W3:Y:S01]  /*00c0*/  LDG.E.64 R2, desc[UR4][R2.64] ;  /* 0x0000000402027981 */ /* 0x002ee2000c1e1b00 */
[----:B--2---:R-:W-:-:S05]  /*00d0*/  IMAD.WIDE R4, R7, 0x8, R4 ;  /* 0x0000000807047825 */ /* 0x004fca00078e0204 */
[----:B------:R-:W3:Y:S02]  /*00e0*/  LDG.E.64 R6, desc[UR4][R4.64] ;  /* 0x0000000404067981 */ /* 0x000ee4000c1e1b00 */
[----:B---3--:R-:W-:-:S07]  /*00f0*/  DFMA R6, R2, R8, R6 ;  /* 0x000000080206722b */ /* 0x008fce0000000006 */
[----:B------:R-:W-:Y:S01]  /*0100*/  STG.E.64 desc[UR4][R4.64], R6 ;  /* 0x0000000604007986 */ /* 0x000fe2000c101b04 */
[----:B------:R-:W-:Y:S05]  /*0110*/  EXIT ;  /* 0x000000000000794d */ /* 0x000fea0003800000 */
.L_x_0:
[----:B------:R-:W-:-:S00]  /*0120*/  BRA `(.L_x_0) ;  /* 0xfffffffc00fc7947 */ /* 0x000fc0000383ffff */
[----:B------:R-:W-:-:S00]  /*0130*/  NOP ;  /* 0x0000000000007918 */ /* 0x000fc00000000000 */
        /* <DEDUP_REMOVED lines=12> */
.L_x_1:


//--------------------- .nv.shared.reserved.0     --------------------------
	.section	.nv.shared.reserved.0,"aw",@nobits
	.weak		__nv_reservedSMEM_offset_0_alias
	.size		__nv_reservedSMEM_offset_0_alias, 0, 64
	.other		__nv_reservedSMEM_offset_0_alias,@"STO_CUDA_RESERVED_SHARED STV_DEFAULT"
__nv_reservedSMEM_offset_0_alias:
	.zero		0
	.zero		64


//--------------------- .nv.constant0._Z5daxpydPdS_ --------------------------
	.section	.nv.constant0._Z5daxpydPdS_,"a",@progbits
	.sectionflags	@""
	.align	4
.nv.constant0._Z5daxpydPdS_:
	.zero		920


//--------------------- SYMBOLS --------------------------

	.type		.nv.reservedSmem.offset0,@object
	.size		.nv.reservedSmem.offset0,0x4
